//
// Generated by NVIDIA NVVM Compiler
//
// Compiler Build ID: CL-36424714
// Cuda compilation tools, release 13.0, V13.0.88
// Based on NVVM 20.0.0
//

.version 9.0
.target sm_100
.address_size 64

	// .globl	_Z6VecAddPiS_S_
.extern .func  (.param .b32 func_retval0) vprintf
(
	.param .b64 vprintf_param_0,
	.param .b64 vprintf_param_1
)
;
.global .align 1 .b8 $str[15] = {84, 104, 114, 101, 97, 100, 32, 73, 100, 58, 32, 37, 100, 10};

.visible .entry _Z6VecAddPiS_S_(
	.param .u64 .ptr .align 1 _Z6VecAddPiS_S__param_0,
	.param .u64 .ptr .align 1 _Z6VecAddPiS_S__param_1,
	.param .u64 .ptr .align 1 _Z6VecAddPiS_S__param_2
)
{
	.local .align 8 .b8 	__local_depot0[8];
	.reg .b64 	%SP;
	.reg .b64 	%SPL;
	.reg .b32 	%r<7>;
	.reg .b64 	%rd<15>;

	mov.u64 	%SPL, __local_depot0;
	cvta.local.u64 	%SP, %SPL;
	ld.param.u64 	%rd1, [_Z6VecAddPiS_S__param_0];
	ld.param.u64 	%rd2, [_Z6VecAddPiS_S__param_1];
	ld.param.u64 	%rd3, [_Z6VecAddPiS_S__param_2];
	cvta.to.global.u64 	%rd4, %rd3;
	cvta.to.global.u64 	%rd5, %rd2;
	cvta.to.global.u64 	%rd6, %rd1;
	add.u64 	%rd7, %SP, 0;
	add.u64 	%rd8, %SPL, 0;
	mov.u32 	%r1, %tid.x;
	st.local.u32 	[%rd8], %r1;
	mov.u64 	%rd9, $str;
	cvta.global.u64 	%rd10, %rd9;
	{ // callseq 0, 0
	.param .b64 param0;
	st.param.b64 	[param0], %rd10;
	.param .b64 param1;
	st.param.b64 	[param1], %rd7;
	.param .b32 retval0;
	call.uni (retval0), 
	vprintf, 
	(
	param0, 
	param1
	);
	ld.param.b32 	%r2, [retval0];
	} // callseq 0
	mul.wide.u32 	%rd11, %r1, 4;
	add.s64 	%rd12, %rd6, %rd11;
	ld.global.u32 	%r4, [%rd12];
	add.s64 	%rd13, %rd5, %rd11;
	ld.global.u32 	%r5, [%rd13];
	add.s32 	%r6, %r5, %r4;
	add.s64 	%rd14, %rd4, %rd11;
	st.global.u32 	[%rd14], %r6;
	ret;

}


// ===== COMPILED SASS (sm_100) =====

	.target	sm_100

	.elftype	@"ET_EXEC"


//--------------------- .note.nv.tkinfo           --------------------------
	.section	.note.nv.tkinfo,"",@"SHT_NOTE"
	.sectionflags	@"SHF_NOTE_NV_TKINFO"
	.tkinfo
        /*0018*/ 	.word	0x00000002
        /*0030*/ 	.string	""
        /*0030*/ 	.string	"ptxas"
        /*0030*/ 	.string	"Cuda compilation tools, release 13.0, V13.0.88"
        /*0030*/ 	.string	"Build cuda_13.0.r13.0/compiler.36424714_0"
        /*0030*/ 	.string	"-arch sm_100 -m 64 "



//--------------------- .note.nv.cuinfo           --------------------------
	.section	.note.nv.cuinfo,"",@"SHT_NOTE"
	.sectionflags	@"SHF_NOTE_NV_CUINFO"
        /*0018*/ 	.short	0x0002
        /*001a*/ 	.short	0x0064
        /*001c*/ 	.short	0x0082
	.zero		2


//--------------------- .nv.info                  --------------------------
	.section	.nv.info,"",@"SHT_CUDA_INFO"
	.align	4


	//----- nvinfo : EIATTR_REGCOUNT
	.align		4
        /*0000*/ 	.byte	0x04, 0x2f
        /*0002*/ 	.short	(.L_2 - .L_1)
	.align		4
.L_1:
        /*0004*/ 	.word	index@(_Z6VecAddPiS_S_)
        /*0008*/ 	.word	0x00000018


	//----- nvinfo : EIATTR_FRAME_SIZE
	.align		4
.L_2:
        /*000c*/ 	.byte	0x04, 0x11
        /*000e*/ 	.short	(.L_4 - .L_3)
	.align		4
.L_3:
        /*0010*/ 	.word	index@(_Z6VecAddPiS_S_)
        /*0014*/ 	.word	0x00000008


	//----- nvinfo : EIATTR_MIN_STACK_SIZE
	.align		4
.L_4:
        /*0018*/ 	.byte	0x04, 0x12
        /*001a*/ 	.short	(.L_6 - .L_5)
	.align		4
.L_5:
        /*001c*/ 	.word	index@(_Z6VecAddPiS_S_)
        /*0020*/ 	.word	0x00000008
.L_6:


//--------------------- .nv.compat                --------------------------
	.section	.nv.compat,"",@"SHT_CUDA_COMPAT_INFO"
	.align	4
        /*0000*/ 	.byte	0x02, 0x09, 0x00, 0x00, 0x02, 0x02, 0x01, 0x00, 0x02, 0x05, 0x05, 0x00, 0x03, 0x07, 0x01, 0x01
        /*0010*/ 	.byte	0x02, 0x03, 0x00, 0x00, 0x02, 0x06, 0x01, 0x00, 0x04, 0x0b, 0x08, 0x00, 0x09, 0x00, 0x00, 0x00
        /*0020*/ 	.byte	0x00, 0x00, 0x00, 0x00


//--------------------- .nv.info._Z6VecAddPiS_S_  --------------------------
	.section	.nv.info._Z6VecAddPiS_S_,"",@"SHT_CUDA_INFO"
	.sectionflags	@""
	.align	4


	//----- nvinfo : EIATTR_CUDA_API_VERSION
	.align		4
        /*0000*/ 	.byte	0x04, 0x37
        /*0002*/ 	.short	(.L_8 - .L_7)
.L_7:
        /*0004*/ 	.word	0x00000082


	//----- nvinfo : EIATTR_KPARAM_INFO
	.align		4
.L_8:
        /*0008*/ 	.byte	0x04, 0x17
        /*000a*/ 	.short	(.L_10 - .L_9)
.L_9:
        /*000c*/ 	.word	0x00000000
        /*0010*/ 	.short	0x0002
        /*0012*/ 	.short	0x0010
        /*0014*/ 	.byte	0x00, 0xf5, 0x21, 0x00


	//----- nvinfo : EIATTR_KPARAM_INFO
	.align		4
.L_10:
        /*0018*/ 	.byte	0x04, 0x17
        /*001a*/ 	.short	(.L_12 - .L_11)
.L_11:
        /*001c*/ 	.word	0x00000000
        /*0020*/ 	.short	0x0001
        /*0022*/ 	.short	0x0008
        /*0024*/ 	.byte	0x00, 0xf5, 0x21, 0x00


	//----- nvinfo : EIATTR_KPARAM_INFO
	.align		4
.L_12:
        /*0028*/ 	.byte	0x04, 0x17
        /*002a*/ 	.short	(.L_14 - .L_13)
.L_13:
        /*002c*/ 	.word	0x00000000
        /*0030*/ 	.short	0x0000
        /*0032*/ 	.short	0x0000
        /*0034*/ 	.byte	0x00, 0xf5, 0x21, 0x00


	//----- nvinfo : EIATTR_SPARSE_MMA_MASK
	.align		4
.L_14:
        /*0038*/ 	.byte	0x03, 0x50
        /*003a*/ 	.short	0x0000


	//----- nvinfo : EIATTR_MAXREG_COUNT
	.align		4
        /*003c*/ 	.byte	0x03, 0x1b
        /*003e*/ 	.short	0x00ff


	//----- nvinfo : EIATTR_EXTERNS
	.align		4
        /*0040*/ 	.byte	0x04, 0x0f
        /*0042*/ 	.short	(.L_16 - .L_15)


	//   ....[0]....
	.align		4
.L_15:
        /*0044*/ 	.word	index@(vprintf)


	//----- nvinfo : EIATTR_MERCURY_ISA_VERSION
	.align		4
.L_16:
        /*0048*/ 	.byte	0x03, 0x5f
        /*004a*/ 	.short	0x0101


	//----- nvinfo : EIATTR_VRC_CTA_INIT_COUNT
	.align		4
        /*004c*/ 	.byte	0x02, 0x4a
	.zero		1
	.zero		1


	//----- nvinfo : EIATTR_SYSCALL_OFFSETS
	.align		4
        /*0050*/ 	.byte	0x04, 0x46
        /*0052*/ 	.short	(.L_18 - .L_17)


	//   ....[0]....
.L_17:
        /*0054*/ 	.word	0x000000f0


	//----- nvinfo : EIATTR_EXIT_INSTR_OFFSETS
	.align		4
.L_18:
        /*0058*/ 	.byte	0x04, 0x1c
        /*005a*/ 	.short	(.L_20 - .L_19)


	//   ....[0]....
.L_19:
        /*005c*/ 	.word	0x000001a0


	//----- nvinfo : EIATTR_CBANK_PARAM_SIZE
	.align		4
.L_20:
        /*0060*/ 	.byte	0x03, 0x19
        /*0062*/ 	.short	0x0018


	//----- nvinfo : EIATTR_PARAM_CBANK
	.align		4
        /*0064*/ 	.byte	0x04, 0x0a
        /*0066*/ 	.short	(.L_22 - .L_21)
	.align		4
.L_21:
        /*0068*/ 	.word	index@(.nv.constant0._Z6VecAddPiS_S_)
        /*006c*/ 	.short	0x0380
        /*006e*/ 	.short	0x0018


	//----- nvinfo : EIATTR_SW_WAR
	.align		4
.L_22:
        /*0070*/ 	.byte	0x04, 0x36
        /*0072*/ 	.short	(.L_24 - .L_23)
.L_23:
        /*0074*/ 	.word	0x00000008
.L_24:


//--------------------- .nv.callgraph             --------------------------
	.section	.nv.callgraph,"",@"SHT_CUDA_CALLGRAPH"
	.align	4
	.sectionentsize	8
	.align		4
        /*0000*/ 	.word	0x00000000
	.align		4
        /*0004*/ 	.word	0xffffffff
	.align		4
        /*0008*/ 	.word	index@(_Z6VecAddPiS_S_)
	.align		4
        /*000c*/ 	.word	index@(vprintf)
	.align		4
        /*0010*/ 	.word	0x00000000
	.align		4
        /*0014*/ 	.word	0xfffffffe
	.align		4
        /*0018*/ 	.word	0x00000000
	.align		4
        /*001c*/ 	.word	0xfffffffd
	.align		4
        /*0020*/ 	.word	0x00000000
	.align		4
        /*0024*/ 	.word	0xfffffffc


//--------------------- .nv.constant4             --------------------------
	.section	.nv.constant4,"a",@progbits
	.align	8
	.align		8
.nv.constant4:
        /*0000*/ 	.dword	vprintf
	.align		8
        /*0008*/ 	.dword	$str


//--------------------- .text._Z6VecAddPiS_S_     --------------------------
	.section	.text._Z6VecAddPiS_S_,"ax",@progbits
	.align	128
        .global         _Z6VecAddPiS_S_
        .type           _Z6VecAddPiS_S_,@function
        .size           _Z6VecAddPiS_S_,(.L_x_2 - _Z6VecAddPiS_S_)
        .other          _Z6VecAddPiS_S_,@"STO_CUDA_ENTRY STV_DEFAULT"
_Z6VecAddPiS_S_:
.text._Z6VecAddPiS_S_:
[----:B------:R-:W0:Y:S01]  /*0000*/  LDC R1, c[0x0][0x37c] ;  /* 0x0000df00ff017b82 */ /* 0x000e220000000800 */
[----:B------:R-:W1:Y:S01]  /*0010*/  S2R R2, SR_TID.X ;  /* 0x0000000000027919 */ /* 0x000e620000002100 */
[----:B0-----:R-:W-:Y:S01]  /*0020*/  IADD3 R1, PT, PT, R1, -0x8, RZ ;  /* 0xfffffff801017810 */ /* 0x001fe20007ffe0ff */
[----:B------:R-:W0:Y:S01]  /*0030*/  LDCU UR4, c[0x0][0x2f8] ;  /* 0x00005f00ff0477ac */ /* 0x000e220008000800 */
[----:B------:R-:W-:Y:S01]  /*0040*/  MOV R0, 0x0 ;  /* 0x0000000000007802 */ /* 0x000fe20000000f00 */
[----:B------:R-:W2:Y:S03]  /*0050*/  LDCU.64 UR6, c[0x4][0x8] ;  /* 0x01000100ff0677ac */ /* 0x000ea60008000a00 */
[----:B------:R3:W4:Y:S01]  /*0060*/  LDC.64 R8, c[0x4][R0] ;  /* 0x0100000000087b82 */ /* 0x0007220000000a00 */
[----:B------:R-:W5:Y:S01]  /*0070*/  LDCU UR5, c[0x0][0x2fc] ;  /* 0x00005f80ff0577ac */ /* 0x000f620008000800 */
[----:B------:R-:W1:Y:S01]  /*0080*/  LDCU.64 UR36, c[0x0][0x358] ;  /* 0x00006b00ff2477ac */ /* 0x000e620008000a00 */
[----:B0-----:R-:W-:-:S02]  /*0090*/  IADD3 R6, P0, PT, R1, UR4, RZ ;  /* 0x0000000401067c10 */ /* 0x001fc4000ff1e0ff */
[----:B--2---:R-:W-:Y:S01]  /*00a0*/  MOV R4, UR6 ;  /* 0x0000000600047c02 */ /* 0x004fe20008000f00 */
[----:B------:R-:W-:Y:S01]  /*00b0*/  IMAD.U32 R5, RZ, RZ, UR7 ;  /* 0x00000007ff057e24 */ /* 0x000fe2000f8e00ff */
[----:B-----5:R-:W-:Y:S01]  /*00c0*/  IADD3.X R7, PT, PT, RZ, UR5, RZ, P0, !PT ;  /* 0x00000005ff077c10 */ /* 0x020fe200087fe4ff */
[----:B-1----:R3:W-:Y:S08]  /*00d0*/  STL [R1], R2 ;  /* 0x0000000201007387 */ /* 0x0027f00000100800 */
[----:B------:R-:W-:-:S07]  /*00e0*/  LEPC R20, `(.L_x_0) ;  /* 0x000000001014794e */ /* 0x000fce0000000000 */
[----:B---34-:R-:W-:Y:S05]  /*00f0*/  CALL.ABS.NOINC R8 ;  /* 0x0000000008007343 */ /* 0x018fea0003c00000 */
.L_x_0:
[----:B------:R-:W0:Y:S08]  /*0100*/  LDC.64 R4, c[0x0][0x380] ;  /* 0x0000e000ff047b82 */ /* 0x000e300000000a00 */
[----:B------:R-:W1:Y:S08]  /*0110*/  LDC.64 R6, c[0x0][0x388] ;  /* 0x0000e200ff067b82 */ /* 0x000e700000000a00 */
[----:B------:R-:W2:Y:S01]  /*0120*/  LDC.64 R8, c[0x0][0x390] ;  /* 0x0000e400ff087b82 */ /* 0x000ea20000000a00 */
[----:B0-----:R-:W-:-:S06]  /*0130*/  IMAD.WIDE.U32 R4, R2, 0x4, R4 ;  /* 0x0000000402047825 */ /* 0x001fcc00078e0004 */
[----:B------:R-:W3:Y:S01]  /*0140*/  LDG.E R4, desc[UR36][R4.64] ;  /* 0x0000002404047981 */ /* 0x000ee2000c1e1900 */
[----:B-1----:R-:W-:-:S06]  /*0150*/  IMAD.WIDE.U32 R6, R2, 0x4, R6 ;  /* 0x0000000402067825 */ /* 0x002fcc00078e0006 */
[----:B------:R-:W3:Y:S01]  /*0160*/  LDG.E R7, desc[UR36][R6.64] ;  /* 0x0000002406077981 */ /* 0x000ee2000c1e1900 */
[----:B--2---:R-:W-:-:S04]  /*0170*/  IMAD.WIDE.U32 R2, R2, 0x4, R8 ;  /* 0x0000000402027825 */ /* 0x004fc800078e0008 */
[----:B---3--:R-:W-:-:S05]  /*0180*/  IMAD.IADD R9, R4, 0x1, R7 ;  /* 0x0000000104097824 */ /* 0x008fca00078e0207 */
[----:B------:R-:W-:Y:S01]  /*0190*/  STG.E desc[UR36][R2.64], R9 ;  /* 0x0000000902007986 */ /* 0x000fe2000c101924 */
[----:B------:R-:W-:Y:S05]  /*01a0*/  EXIT ;  /* 0x000000000000794d */ /* 0x000fea0003800000 */
.L_x_1:
[----:B------:R-:W-:-:S00]  /*01b0*/  BRA `(.L_x_1) ;  /* 0xfffffffc00fc7947 */ /* 0x000fc0000383ffff */
[----:B------:R-:W-:-:S00]  /*01c0*/  NOP ;  /* 0x0000000000007918 */ /* 0x000fc00000000000 */
        /* <DEDUP_REMOVED lines=11> */
.L_x_2:


//--------------------- .nv.global.init           --------------------------
	.section	.nv.global.init,"aw",@progbits
.nv.global.init:
	.type		$str,@object
	.size		$str,(.L_0 - $str)
$str:
        /*0000*/ 	.byte	0x54, 0x68, 0x72, 0x65, 0x61, 0x64, 0x20, 0x49, 0x64, 0x3a, 0x20, 0x25, 0x64, 0x0a, 0x00
.L_0:


//--------------------- .nv.shared.reserved.0     --------------------------
	.section	.nv.shared.reserved.0,"aw",@nobits
	.weak		__nv_reservedSMEM_offset_0_alias
	.size		__nv_reservedSMEM_offset_0_alias, 0, 64
	.other		__nv_reservedSMEM_offset_0_alias,@"STO_CUDA_RESERVED_SHARED STV_DEFAULT"
__nv_reservedSMEM_offset_0_alias:
	.zero		0
	.zero		64


//--------------------- .nv.constant0._Z6VecAddPiS_S_ --------------------------
	.section	.nv.constant0._Z6VecAddPiS_S_,"a",@progbits
	.sectionflags	@""
	.align	4
.nv.constant0._Z6VecAddPiS_S_:
	.zero		920


//--------------------- SYMBOLS --------------------------

	.type		.nv.reservedSmem.offset0,@object
	.size		.nv.reservedSmem.offset0,0x4
	.type		vprintf,@function
